	.headerflags	@"EF_CUDA_TEXMODE_UNIFIED EF_CUDA_64BIT_ADDRESS EF_CUDA_ACCELERATORS EF_CUDA_SM90 EF_CUDA_VIRTUAL_SM(EF_CUDA_SM90)"
	.elftype	@"ET_EXEC"


//--------------------- .nv.info                  --------------------------
	.section	.nv.info,"",@"SHT_CUDA_INFO"
	.align	4


	//----- nvinfo : EIATTR_REGCOUNT
	.align		4
        /*0000*/ 	.byte	0x04, 0x2f
        /*0002*/ 	.short	(.L_1 - .L_0)
	.align		4
.L_0:
        /*0004*/ 	.word	index@(triton_poi_fused_12)
        /*0008*/ 	.word	0x00000020


	//----- nvinfo : EIATTR_MIN_STACK_SIZE
	.align		4
.L_1:
        /*000c*/ 	.byte	0x04, 0x12
        /*000e*/ 	.short	(.L_3 - .L_2)
	.align		4
.L_2:
        /*0010*/ 	.word	index@(triton_poi_fused_12)
        /*0014*/ 	.word	0x00000000


	//----- nvinfo : EIATTR_FRAME_SIZE
	.align		4
.L_3:
        /*0018*/ 	.byte	0x04, 0x11
        /*001a*/ 	.short	(.L_5 - .L_4)
	.align		4
.L_4:
        /*001c*/ 	.word	index@(triton_poi_fused_12)
        /*0020*/ 	.word	0x00000000


	//----- nvinfo : EIATTR_MIN_STACK_SIZE
	.align		4
.L_5:
        /*0024*/ 	.byte	0x04, 0x12
        /*0026*/ 	.short	(.L_7 - .L_6)
	.align		4
.L_6:
        /*0028*/ 	.word	index@(triton_poi_fused_12)
        /*002c*/ 	.word	0x00000000
.L_7:


//--------------------- .nv.info.triton_poi_fused_12 --------------------------
	.section	.nv.info.triton_poi_fused_12,"",@"SHT_CUDA_INFO"
	.sectionflags	@""
	.align	4


	//----- nvinfo : EIATTR_CUDA_API_VERSION
	.align		4
        /*0000*/ 	.byte	0x04, 0x37
        /*0002*/ 	.short	(.L_9 - .L_8)
.L_8:
        /*0004*/ 	.word	0x0000007c


	//----- nvinfo : EIATTR_KPARAM_INFO
	.align		4
.L_9:
        /*0008*/ 	.byte	0x04, 0x17
        /*000a*/ 	.short	(.L_11 - .L_10)
.L_10:
        /*000c*/ 	.word	0x00000000
        /*0010*/ 	.short	0x0003
        /*0012*/ 	.short	0x0014
        /*0014*/ 	.byte	0x00, 0xf0, 0x11, 0x00


	//----- nvinfo : EIATTR_KPARAM_INFO
	.align		4
.L_11:
        /*0018*/ 	.byte	0x04, 0x17
        /*001a*/ 	.short	(.L_13 - .L_12)
.L_12:
        /*001c*/ 	.word	0x00000000
        /*0020*/ 	.short	0x0002
        /*0022*/ 	.short	0x0010
        /*0024*/ 	.byte	0x00, 0xf0, 0x11, 0x00


	//----- nvinfo : EIATTR_KPARAM_INFO
	.align		4
.L_13:
        /*0028*/ 	.byte	0x04, 0x17
        /*002a*/ 	.short	(.L_15 - .L_14)
.L_14:
        /*002c*/ 	.word	0x00000000
        /*0030*/ 	.short	0x0001
        /*0032*/ 	.short	0x0008
        /*0034*/ 	.byte	0x00, 0xf4, 0x21, 0x00


	//----- nvinfo : EIATTR_KPARAM_INFO
	.align		4
.L_15:
        /*0038*/ 	.byte	0x04, 0x17
        /*003a*/ 	.short	(.L_17 - .L_16)
.L_16:
        /*003c*/ 	.word	0x00000000
        /*0040*/ 	.short	0x0000
        /*0042*/ 	.short	0x0000
        /*0044*/ 	.byte	0x00, 0xf4, 0x21, 0x00


	//----- nvinfo : EIATTR_SPARSE_MMA_MASK
	.align		4
.L_17:
        /*0048*/ 	.byte	0x03, 0x50
        /*004a*/ 	.short	0x0000


	//----- nvinfo : EIATTR_MAXREG_COUNT
	.align		4
        /*004c*/ 	.byte	0x03, 0x1b
        /*004e*/ 	.short	0x00ff


	//----- nvinfo : EIATTR_EXIT_INSTR_OFFSETS
	.align		4
        /*0050*/ 	.byte	0x04, 0x1c
        /*0052*/ 	.short	(.L_19 - .L_18)


	//   ....[0]....
.L_18:
        /*0054*/ 	.word	0x000008e0


	//   ....[1]....
        /*0058*/ 	.word	0x00000980


	//----- nvinfo : EIATTR_REQNTID
	.align		4
.L_19:
        /*005c*/ 	.byte	0x04, 0x10
        /*005e*/ 	.short	(.L_21 - .L_20)
.L_20:
        /*0060*/ 	.word	0x00000080
        /*0064*/ 	.word	0x00000001
        /*0068*/ 	.word	0x00000001


	//----- nvinfo : EIATTR_CBANK_PARAM_SIZE
	.align		4
.L_21:
        /*006c*/ 	.byte	0x03, 0x19
        /*006e*/ 	.short	0x0018


	//----- nvinfo : EIATTR_PARAM_CBANK
	.align		4
        /*0070*/ 	.byte	0x04, 0x0a
        /*0072*/ 	.short	(.L_23 - .L_22)
	.align		4
.L_22:
        /*0074*/ 	.word	index@(.nv.constant0.triton_poi_fused_12)
        /*0078*/ 	.short	0x0210
        /*007a*/ 	.short	0x0018


	//----- nvinfo : EIATTR_SW_WAR
	.align		4
.L_23:
        /*007c*/ 	.byte	0x04, 0x36
        /*007e*/ 	.short	(.L_25 - .L_24)
.L_24:
        /*0080*/ 	.word	0x00000008
.L_25:


//--------------------- .nv.callgraph             --------------------------
	.section	.nv.callgraph,"",@"SHT_CUDA_CALLGRAPH"
	.align	4
	.sectionentsize	8
	.align		4
        /*0000*/ 	.word	0x00000000
	.align		4
        /*0004*/ 	.word	0xffffffff
	.align		4
        /*0008*/ 	.word	0x00000000
	.align		4
        /*000c*/ 	.word	0xfffffffe
	.align		4
        /*0010*/ 	.word	0x00000000
	.align		4
        /*0014*/ 	.word	0xfffffffd
	.align		4
        /*0018*/ 	.word	0x00000000
	.align		4
        /*001c*/ 	.word	0xfffffffc


//--------------------- .text.triton_poi_fused_12 --------------------------
	.section	.text.triton_poi_fused_12,"ax",@progbits
	.sectionflags	@"SHF_BARRIERS=1"
	.align	128
        .global         triton_poi_fused_12
        .type           triton_poi_fused_12,@function
        .size           triton_poi_fused_12,(.L_x_1 - triton_poi_fused_12)
        .other          triton_poi_fused_12,@"STO_CUDA_ENTRY STV_DEFAULT"
triton_poi_fused_12:
.text.triton_poi_fused_12:
[----:B------:R-:W0:Y:S01]  /*0000*/  LDC R1, c[0x0][0x28] ;  /* 0x00000a00ff017b82 */ /* 0x000e220000000800 */
[----:B------:R-:W1:Y:S07]  /*0010*/  S2R R0, SR_TID.X ;  /* 0x0000000000007919 */ /* 0x000e6e0000002100 */
[----:B------:R-:W2:Y:S01]  /*0020*/  LDC.64 R4, c[0x0][0x210] ;  /* 0x00008400ff047b82 */ /* 0x000ea20000000a00 */
[----:B------:R-:W-:Y:S02]  /*0030*/  CS2R R8, SRZ ;  /* 0x0000000000087805 */ /* 0x000fe4000001ff00 */
[----:B------:R-:W-:Y:S01]  /*0040*/  CS2R R10, SRZ ;  /* 0x00000000000a7805 */ /* 0x000fe2000001ff00 */
[----:B------:R-:W3:Y:S01]  /*0050*/  S2R R14, SR_CTAID.X ;  /* 0x00000000000e7919 */ /* 0x000ee20000002500 */
[----:B------:R-:W-:Y:S01]  /*0060*/  ULDC.64 UR6, c[0x0][0x208] ;  /* 0x0000820000067ab9 */ /* 0x000fe20000000a00 */
[----:B------:R-:W4:Y:S01]  /*0070*/  S2R R16, SR_CTAID.Y ;  /* 0x0000000000107919 */ /* 0x000f220000002600 */
[----:B-1----:R-:W-:Y:S01]  /*0080*/  LOP3.LUT R2, R0, 0x7f, RZ, 0xc0, !PT ;  /* 0x0000007f00027812 */ /* 0x002fe200078ec0ff */
[----:B---3--:R-:W-:-:S03]  /*0090*/  IMAD.SHL.U32 R3, R14, 0x4, RZ ;  /* 0x000000040e037824 */ /* 0x008fc600078e00ff */
[----:B----4-:R-:W-:Y:S02]  /*00a0*/  PRMT R6, R2, 0x6540, R16 ;  /* 0x0000654002067816 */ /* 0x010fe40000000010 */
[----:B------:R-:W-:-:S03]  /*00b0*/  ISETP.GE.AND P0, PT, R3, 0x4, PT ;  /* 0x000000040300780c */ /* 0x000fc60003f06270 */
[C---:B------:R-:W-:Y:S01]  /*00c0*/  IMAD.IADD R7, R6.reuse, 0x1, R14 ;  /* 0x0000000106077824 */ /* 0x040fe200078e020e */
[----:B------:R-:W-:-:S03]  /*00d0*/  ISETP.LT.AND P1, PT, R6, 0x2a0, !P0 ;  /* 0x000002a00600780c */ /* 0x000fc60004721270 */
[----:B------:R-:W-:Y:S02]  /*00e0*/  IMAD.SHL.U32 R13, R7, 0x4, RZ ;  /* 0x00000004070d7824 */ /* 0x000fe400078e00ff */
[----:B------:R-:W-:Y:S02]  /*00f0*/  IMAD.SHL.U32 R7, R16, 0x100, RZ ;  /* 0x0000010010077824 */ /* 0x000fe400078e00ff */
[----:B--2---:R-:W-:-:S03]  /*0100*/  IMAD.WIDE R12, R13, 0x4, R4 ;  /* 0x000000040d0c7825 */ /* 0x004fc600078e0204 */
[----:B------:R-:W-:-:S03]  /*0110*/  LOP3.LUT R7, R7, 0x80, R2, 0xfe, !PT ;  /* 0x0000008007077812 */ /* 0x000fc600078efe02 */
[----:B------:R1:W2:Y:S01]  /*0120*/  @P1 LDG.E.EL.128 R8, desc[UR6][R12.64] ;  /* 0x000000060c081981 */ /* 0x0002a2000c2e1d00 */
[C---:B------:R-:W-:Y:S01]  /*0130*/  ISETP.LT.AND P0, PT, R7.reuse, 0x2a0, !P0 ;  /* 0x000002a00700780c */ /* 0x040fe20004701270 */
[----:B------:R-:W-:-:S04]  /*0140*/  IMAD.IADD R6, R7, 0x1, R14 ;  /* 0x0000000107067824 */ /* 0x000fc800078e020e */
[----:B------:R-:W-:Y:S01]  /*0150*/  IMAD.SHL.U32 R15, R6, 0x4, RZ ;  /* 0x00000004060f7824 */ /* 0x000fe200078e00ff */
[----:B------:R-:W-:-:S03]  /*0160*/  CS2R R6, SRZ ;  /* 0x0000000000067805 */ /* 0x000fc6000001ff00 */
[----:B------:R-:W-:Y:S01]  /*0170*/  IMAD.WIDE R14, R15, 0x4, R4 ;  /* 0x000000040f0e7825 */ /* 0x000fe200078e0204 */
[----:B------:R-:W-:-:S06]  /*0180*/  CS2R R4, SRZ ;  /* 0x0000000000047805 */ /* 0x000fcc000001ff00 */
[----:B------:R3:W4:Y:S01]  /*0190*/  @P0 LDG.E.EL.128 R4, desc[UR6][R14.64] ;  /* 0x000000060e040981 */ /* 0x000722000c2e1d00 */
[----:B------:R-:W5:Y:S01]  /*01a0*/  S2UR UR5, SR_CgaCtaId ;  /* 0x00000000000579c3 */ /* 0x000f620000008800 */
[----:B-1----:R-:W-:Y:S01]  /*01b0*/  SHF.R.U32.HI R13, RZ, 0x2, R0 ;  /* 0x00000002ff0d7819 */ /* 0x002fe20000011600 */
[----:B------:R-:W-:Y:S01]  /*01c0*/  UMOV UR4, 0x400 ;  /* 0x0000040000047882 */ /* 0x000fe20000000000 */
[----:B------:R-:W1:Y:S01]  /*01d0*/  S2R R17, SR_TID.X ;  /* 0x0000000000117919 */ /* 0x000e620000002100 */
[----:B------:R-:W-:Y:S02]  /*01e0*/  LOP3.LUT R0, R3, 0x3, R0, 0xf8, !PT ;  /* 0x0000000303007812 */ /* 0x000fe400078ef800 */
[----:B------:R-:W-:Y:S02]  /*01f0*/  SGXT.U32 R13, R13, 0x5 ;  /* 0x000000050d0d781a */ /* 0x000fe40000000000 */
[C---:B------:R-:W-:Y:S02]  /*0200*/  LOP3.LUT R25, R2.reuse, 0x80, RZ, 0xfc, !PT ;  /* 0x0000008002197812 */ /* 0x040fe400078efcff */
[----:B------:R-:W-:Y:S01]  /*0210*/  PRMT R12, R13, 0x6540, R16 ;  /* 0x000065400d0c7816 */ /* 0x000fe20000000010 */
[C---:B------:R-:W-:Y:S01]  /*0220*/  IMAD.IADD R26, R2.reuse, 0x1, R13 ;  /* 0x00000001021a7824 */ /* 0x040fe200078e020d */
[----:B------:R-:W-:-:S02]  /*0230*/  LOP3.LUT R19, R2, 0x100, RZ, 0xfc, !PT ;  /* 0x0000010002137812 */ /* 0x000fc400078efcff */
[----:B---3--:R-:W-:Y:S02]  /*0240*/  LOP3.LUT R15, R2, 0x180, RZ, 0xfc, !PT ;  /* 0x00000180020f7812 */ /* 0x008fe400078efcff */
[-C--:B------:R-:W-:Y:S02]  /*0250*/  LEA.HI R25, R25, R2.reuse, RZ, 0x1e ;  /* 0x0000000219197211 */ /* 0x080fe400078ff0ff */
[-C--:B------:R-:W-:Y:S02]  /*0260*/  LEA.HI R24, R19, R2.reuse, RZ, 0x1e ;  /* 0x0000000213187211 */ /* 0x080fe400078ff0ff */
[----:B------:R-:W-:Y:S02]  /*0270*/  LEA.HI R2, R15, R2, RZ, 0x1e ;  /* 0x000000020f027211 */ /* 0x000fe400078ff0ff */
[C---:B------:R-:W-:Y:S01]  /*0280*/  LOP3.LUT R20, R12.reuse, 0x20, RZ, 0xfc, !PT ;  /* 0x000000200c147812 */ /* 0x040fe200078efcff */
[----:B-----5:R-:W-:Y:S01]  /*0290*/  UPRMT UR4, UR5, 0x654, UR4 ;  /* 0x0000065405047896 */ /* 0x020fe20008000004 */
[----:B------:R-:W-:-:S03]  /*02a0*/  LOP3.LUT R15, R12, 0x40, RZ, 0xfc, !PT ;  /* 0x000000400c0f7812 */ /* 0x000fc600078efcff */
[----:B------:R-:W-:Y:S01]  /*02b0*/  IMAD.HI R21, R20, 0x30c30c31, RZ ;  /* 0x30c30c3114157827 */ /* 0x000fe200078e02ff */
[----:B------:R-:W-:Y:S02]  /*02c0*/  LOP3.LUT R18, R12, 0x60, RZ, 0xfc, !PT ;  /* 0x000000600c127812 */ /* 0x000fe400078efcff */
[----:B------:R-:W-:Y:S01]  /*02d0*/  LEA R26, R26, UR4, 0x2 ;  /* 0x000000041a1a7c11 */ /* 0x000fe2000f8e10ff */
[----:B------:R-:W-:Y:S01]  /*02e0*/  IMAD.HI R19, R15, 0x30c30c31, RZ ;  /* 0x30c30c310f137827 */ /* 0x000fe200078e02ff */
[----:B------:R-:W-:Y:S02]  /*02f0*/  LEA R25, R25, UR4, 0x2 ;  /* 0x0000000419197c11 */ /* 0x000fe4000f8e10ff */
[----:B------:R-:W-:Y:S01]  /*0300*/  LEA R24, R24, UR4, 0x2 ;  /* 0x0000000418187c11 */ /* 0x000fe2000f8e10ff */
[----:B-1----:R-:W-:Y:S01]  /*0310*/  IMAD.SHL.U32 R3, R17, 0x4, RZ ;  /* 0x0000000411037824 */ /* 0x002fe200078e00ff */
[----:B------:R-:W-:Y:S01]  /*0320*/  ISETP.GE.AND P0, PT, R0, 0x4, PT ;  /* 0x000000040000780c */ /* 0x000fe20003f06270 */
[----:B------:R-:W-:-:S03]  /*0330*/  IMAD.HI R17, R12, 0x30c30c31, RZ ;  /* 0x30c30c310c117827 */ /* 0x000fc600078e02ff */
[----:B------:R-:W-:Y:S01]  /*0340*/  SHF.R.U32.HI R16, RZ, 0x2, R3 ;  /* 0x00000002ff107819 */ /* 0x000fe20000011603 */
[----:B------:R-:W-:Y:S01]  /*0350*/  IMAD.HI R13, R18, 0x30c30c31, RZ ;  /* 0x30c30c31120d7827 */ /* 0x000fe200078e02ff */
[----:B------:R-:W-:Y:S02]  /*0360*/  LOP3.LUT R3, R3, 0x1fc, RZ, 0xc0, !PT ;  /* 0x000001fc03037812 */ /* 0x000fe400078ec0ff */
[----:B------:R-:W-:Y:S02]  /*0370*/  SGXT.U32 R16, R16, 0x7 ;  /* 0x000000071010781a */ /* 0x000fe40000000000 */
[----:B------:R-:W-:Y:S02]  /*0380*/  SHF.R.U32.HI R14, RZ, 0x1f, R17 ;  /* 0x0000001fff0e7819 */ /* 0x000fe40000011611 */
[----:B------:R-:W-:Y:S01]  /*0390*/  SHF.R.U32.HI R22, RZ, 0x1f, R13 ;  /* 0x0000001fff167819 */ /* 0x000fe2000001160d */
[----:B------:R-:W-:Y:S01]  /*03a0*/  IMAD.IADD R16, R3, 0x1, R16 ;  /* 0x0000000103107824 */ /* 0x000fe200078e0210 */
[----:B------:R-:W-:-:S02]  /*03b0*/  LEA.HI.SX32 R17, R17, R14, 0x1e ;  /* 0x0000000e11117211 */ /* 0x000fc400078ff2ff */
[----:B------:R-:W-:Y:S02]  /*03c0*/  SHF.R.U32.HI R14, RZ, 0x1f, R21 ;  /* 0x0000001fff0e7819 */ /* 0x000fe40000011615 */
[----:B------:R-:W-:Y:S01]  /*03d0*/  LEA R16, R16, UR4, 0x2 ;  /* 0x0000000410107c11 */ /* 0x000fe2000f8e10ff */
[----:B------:R-:W-:Y:S01]  /*03e0*/  IMAD R3, R17, -0x15, R12 ;  /* 0xffffffeb11037824 */ /* 0x000fe200078e020c */
[----:B------:R-:W-:Y:S02]  /*03f0*/  LEA.HI.SX32 R21, R21, R14, 0x1e ;  /* 0x0000000e15157211 */ /* 0x000fe400078ff2ff */
[----:B------:R-:W-:Y:S01]  /*0400*/  SHF.R.U32.HI R14, RZ, 0x1f, R19 ;  /* 0x0000001fff0e7819 */ /* 0x000fe20000011613 */
[----:B------:R-:W-:Y:S01]  /*0410*/  IMAD R28, R0, 0x15, R3 ;  /* 0x00000015001c7824 */ /* 0x000fe200078e0203 */
[----:B------:R-:W-:Y:S02]  /*0420*/  LEA.HI.SX32 R13, R13, R22, 0x1e ;  /* 0x000000160d0d7211 */ /* 0x000fe400078ff2ff */
[----:B------:R-:W-:Y:S01]  /*0430*/  LEA.HI.SX32 R14, R19, R14, 0x1e ;  /* 0x0000000e130e7211 */ /* 0x000fe200078ff2ff */
[----:B------:R-:W-:Y:S01]  /*0440*/  IMAD R17, R17, 0x54, R28 ;  /* 0x0000005411117824 */ /* 0x000fe200078e021c */
[----:B------:R-:W-:-:S02]  /*0450*/  LOP3.LUT R19, R12, 0x80, RZ, 0xfc, !PT ;  /* 0x000000800c137812 */ /* 0x000fc400078efcff */
[----:B------:R-:W-:Y:S01]  /*0460*/  ISETP.LT.AND P6, PT, R20, 0x2a0, !P0 ;  /* 0x000002a01400780c */ /* 0x000fe200047c1270 */
[----:B------:R-:W-:Y:S01]  /*0470*/  IMAD R20, R21, -0x15, R20 ;  /* 0xffffffeb15147824 */ /* 0x000fe200078e0214 */
[----:B------:R-:W-:Y:S01]  /*0480*/  ISETP.LT.AND P3, PT, R12, 0x2a0, !P0 ;  /* 0x000002a00c00780c */ /* 0x000fe20004761270 */
[----:B------:R-:W-:Y:S01]  /*0490*/  IMAD.HI R22, R19, 0x30c30c31, RZ ;  /* 0x30c30c3113167827 */ /* 0x000fe200078e02ff */
[----:B------:R-:W-:Y:S02]  /*04a0*/  ISETP.LT.AND P1, PT, R15, 0x2a0, !P0 ;  /* 0x000002a00f00780c */ /* 0x000fe40004721270 */
[----:B------:R-:W-:Y:S01]  /*04b0*/  ISETP.LT.AND P2, PT, R18, 0x2a0, !P0 ;  /* 0x000002a01200780c */ /* 0x000fe20004741270 */
[----:B------:R-:W-:Y:S01]  /*04c0*/  IMAD R21, R21, 0x54, R20 ;  /* 0x0000005415157824 */ /* 0x000fe200078e0214 */
[----:B------:R-:W-:Y:S01]  /*04d0*/  SHF.R.U32.HI R27, RZ, 0x1f, R22 ;  /* 0x0000001fff1b7819 */ /* 0x000fe20000011616 */
[----:B------:R-:W-:Y:S01]  /*04e0*/  IMAD R29, R14, -0x15, R15 ;  /* 0xffffffeb0e1d7824 */ /* 0x000fe200078e020f */
[----:B------:R-:W-:Y:S01]  /*04f0*/  LOP3.LUT R20, R12, 0xa0, RZ, 0xfc, !PT ;  /* 0x000000a00c147812 */ /* 0x000fe200078efcff */
[----:B------:R-:W-:Y:S01]  /*0500*/  IMAD R18, R13, -0x15, R18 ;  /* 0xffffffeb0d127824 */ /* 0x000fe200078e0212 */
[----:B------:R-:W-:Y:S01]  /*0510*/  LEA.HI.SX32 R22, R22, R27, 0x1e ;  /* 0x0000001b16167211 */ /* 0x000fe200078ff2ff */
[----:B------:R-:W-:Y:S01]  /*0520*/  IMAD R29, R14, 0x54, R29 ;  /* 0x000000540e1d7824 */ /* 0x000fe200078e021d */
[----:B------:R-:W-:Y:S01]  /*0530*/  LOP3.LUT R27, R12, 0xc0, RZ, 0xfc, !PT ;  /* 0x000000c00c1b7812 */ /* 0x000fe200078efcff */
[C---:B------:R-:W-:Y:S01]  /*0540*/  IMAD.HI R28, R20.reuse, 0x30c30c31, RZ ;  /* 0x30c30c31141c7827 */ /* 0x040fe200078e02ff */
[----:B------:R-:W-:-:S02]  /*0550*/  ISETP.LT.AND P4, PT, R20, 0x2a0, !P0 ;  /* 0x000002a01400780c */ /* 0x000fc40004781270 */
[----:B------:R-:W-:Y:S01]  /*0560*/  ISETP.LT.AND P5, PT, R27, 0x2a0, !P0 ;  /* 0x000002a01b00780c */ /* 0x000fe200047a1270 */
[----:B------:R-:W-:Y:S01]  /*0570*/  IMAD R13, R13, 0x54, R18 ;  /* 0x000000540d0d7824 */ /* 0x000fe200078e0212 */
[----:B------:R-:W-:-:S03]  /*0580*/  LOP3.LUT R12, R12, 0xe0, RZ, 0xfc, !PT ;  /* 0x000000e00c0c7812 */ /* 0x000fc600078efcff */
[----:B------:R-:W-:Y:S01]  /*0590*/  IMAD R13, R0, 0x15, R13 ;  /* 0x00000015000d7824 */ /* 0x000fe200078e020d */
[----:B--2---:R1:W-:Y:S04]  /*05a0*/  STS [R16], R8 ;  /* 0x0000000810007388 */ /* 0x0043e80000000800 */
[----:B------:R-:W-:Y:S04]  /*05b0*/  STS [R16+0x4], R9 ;  /* 0x0000040910007388 */ /* 0x000fe80000000800 */
[----:B------:R-:W-:Y:S01]  /*05c0*/  STS [R16+0x8], R10 ;  /* 0x0000080a10007388 */ /* 0x000fe20000000800 */
[----:B-1----:R-:W-:-:S03]  /*05d0*/  LEA R8, R2, UR4, 0x2 ;  /* 0x0000000402087c11 */ /* 0x002fc6000f8e10ff */
[----:B------:R-:W-:Y:S01]  /*05e0*/  STS [R16+0xc], R11 ;  /* 0x00000c0b10007388 */ /* 0x000fe20000000800 */
[----:B------:R-:W1:Y:S08]  /*05f0*/  LDC.64 R2, c[0x0][0x218] ;  /* 0x00008600ff027b82 */ /* 0x000e700000000a00 */
[----:B------:R-:W-:Y:S06]  /*0600*/  BAR.SYNC.DEFER_BLOCKING 0x0 ;  /* 0x0000000000007b1d */ /* 0x000fec0000010000 */
[----:B------:R-:W2:Y:S04]  /*0610*/  LDS R23, [R26] ;  /* 0x000000001a177984 */ /* 0x000ea80000000800 */
[----:B------:R-:W3:Y:S04]  /*0620*/  LDS R11, [R25+0x200] ;  /* 0x00020000190b7984 */ /* 0x000ee80000000800 */
[----:B------:R-:W5:Y:S04]  /*0630*/  LDS R10, [R24+0x400] ;  /* 0x00040000180a7984 */ /* 0x000f680000000800 */
[----:B------:R-:W3:Y:S01]  /*0640*/  LDS R9, [R8+0x600] ;  /* 0x0006000008097984 */ /* 0x000ee20000000800 */
[----:B------:R-:W-:Y:S06]  /*0650*/  BAR.SYNC.DEFER_BLOCKING 0x0 ;  /* 0x0000000000007b1d */ /* 0x000fec0000010000 */
[----:B----4-:R-:W-:Y:S04]  /*0660*/  STS [R16], R4 ;  /* 0x0000000410007388 */ /* 0x010fe80000000800 */
[----:B------:R4:W-:Y:S04]  /*0670*/  STS [R16+0x4], R5 ;  /* 0x0000040510007388 */ /* 0x0009e80000000800 */
[----:B------:R4:W-:Y:S04]  /*0680*/  STS [R16+0x8], R6 ;  /* 0x0000080610007388 */ /* 0x0009e80000000800 */
[----:B------:R1:W-:Y:S01]  /*0690*/  STS [R16+0xc], R7 ;  /* 0x00000c0710007388 */ /* 0x0003e20000000800 */
[----:B----4-:R-:W-:Y:S01]  /*06a0*/  SHF.R.U32.HI R5, RZ, 0x1f, R28 ;  /* 0x0000001fff057819 */ /* 0x010fe2000001161c */
[----:B------:R-:W-:Y:S01]  /*06b0*/  BAR.SYNC.DEFER_BLOCKING 0x0 ;  /* 0x0000000000007b1d */ /* 0x000fe20000010000 */
[----:B0-----:R-:W-:-:S02]  /*06c0*/  IMAD.HI R6, R27, 0x30c30c31, RZ ;  /* 0x30c30c311b067827 */ /* 0x001fc400078e02ff */
[----:B------:R-:W-:Y:S02]  /*06d0*/  LEA.HI.SX32 R15, R28, R5, 0x1e ;  /* 0x000000051c0f7211 */ /* 0x000fe400078ff2ff */
[----:B-1----:R-:W-:Y:S01]  /*06e0*/  IMAD.WIDE R4, R17, 0x4, R2 ;  /* 0x0000000411047825 */ /* 0x002fe200078e0202 */
[----:B------:R-:W-:-:S03]  /*06f0*/  SHF.R.U32.HI R7, RZ, 0x1f, R6 ;  /* 0x0000001fff077819 */ /* 0x000fc60000011606 */
[C---:B------:R-:W-:Y:S01]  /*0700*/  IMAD R20, R15.reuse, -0x15, R20 ;  /* 0xffffffeb0f147824 */ /* 0x040fe200078e0214 */
[----:B------:R-:W-:Y:S01]  /*0710*/  LEA.HI.SX32 R14, R6, R7, 0x1e ;  /* 0x00000007060e7211 */ /* 0x000fe200078ff2ff */
[----:B------:R-:W-:Y:S02]  /*0720*/  IMAD R7, R0, 0x15, R21 ;  /* 0x0000001500077824 */ /* 0x000fe400078e0215 */
[----:B------:R-:W-:Y:S02]  /*0730*/  IMAD R15, R15, 0x54, R20 ;  /* 0x000000540f0f7824 */ /* 0x000fe400078e0214 */
[----:B------:R-:W-:Y:S02]  /*0740*/  IMAD R27, R14, -0x15, R27 ;  /* 0xffffffeb0e1b7824 */ /* 0x000fe400078e021b */
[----:B------:R-:W-:-:S04]  /*0750*/  IMAD.WIDE R6, R7, 0x4, R2 ;  /* 0x0000000407067825 */ /* 0x000fc800078e0202 */
[----:B------:R-:W-:Y:S01]  /*0760*/  IMAD R27, R14, 0x54, R27 ;  /* 0x000000540e1b7824 */ /* 0x000fe200078e021b */
[----:B------:R-:W0:Y:S03]  /*0770*/  LDS R26, [R26] ;  /* 0x000000001a1a7984 */ /* 0x000e260000000800 */
[----:B------:R-:W-:Y:S01]  /*0780*/  IMAD R27, R0, 0x15, R27 ;  /* 0x00000015001b7824 */ /* 0x000fe200078e021b */
[----:B------:R-:W1:Y:S04]  /*0790*/  LDS R25, [R25+0x200] ;  /* 0x0002000019197984 */ /* 0x000e680000000800 */
[----:B------:R-:W4:Y:S04]  /*07a0*/  LDS R24, [R24+0x400] ;  /* 0x0004000018187984 */ /* 0x000f280000000800 */
[----:B--2---:R2:W-:Y:S01]  /*07b0*/  @P3 STG.E desc[UR6][R4.64], R23 ;  /* 0x0000001704003986 */ /* 0x0045e2000c101906 */
[----:B------:R-:W-:Y:S01]  /*07c0*/  ISETP.LT.AND P3, PT, R19, 0x2a0, !P0 ;  /* 0x000002a01300780c */ /* 0x000fe20004761270 */
[----:B------:R-:W-:Y:S01]  /*07d0*/  IMAD R19, R22, -0x15, R19 ;  /* 0xffffffeb16137824 */ /* 0x000fe200078e0213 */
[----:B------:R-:W-:Y:S01]  /*07e0*/  ISETP.LT.AND P0, PT, R12, 0x2a0, !P0 ;  /* 0x000002a00c00780c */ /* 0x000fe20004701270 */
[----:B---3--:R3:W-:Y:S02]  /*07f0*/  @P6 STG.E desc[UR6][R6.64], R11 ;  /* 0x0000000b06006986 */ /* 0x0087e4000c101906 */
[----:B------:R-:W-:-:S04]  /*0800*/  IMAD R19, R22, 0x54, R19 ;  /* 0x0000005416137824 */ /* 0x000fc800078e0213 */
[C---:B------:R-:W-:Y:S02]  /*0810*/  IMAD R17, R0.reuse, 0x15, R19 ;  /* 0x0000001500117824 */ /* 0x040fe400078e0213 */
[C---:B--2---:R-:W-:Y:S02]  /*0820*/  IMAD R5, R0.reuse, 0x15, R29 ;  /* 0x0000001500057824 */ /* 0x044fe400078e021d */
[----:B------:R-:W-:Y:S02]  /*0830*/  IMAD R19, R0, 0x15, R15 ;  /* 0x0000001500137824 */ /* 0x000fe400078e020f */
[----:B------:R-:W-:-:S04]  /*0840*/  IMAD.WIDE R4, R5, 0x4, R2 ;  /* 0x0000000405047825 */ /* 0x000fc800078e0202 */
[--C-:B------:R-:W-:Y:S01]  /*0850*/  IMAD.WIDE R14, R13, 0x4, R2.reuse ;  /* 0x000000040d0e7825 */ /* 0x100fe200078e0202 */
[----:B-----5:R2:W-:Y:S03]  /*0860*/  @P1 STG.E desc[UR6][R4.64], R10 ;  /* 0x0000000a04001986 */ /* 0x0205e6000c101906 */
[--C-:B------:R-:W-:Y:S01]  /*0870*/  IMAD.WIDE R16, R17, 0x4, R2.reuse ;  /* 0x0000000411107825 */ /* 0x100fe200078e0202 */
[----:B------:R2:W-:Y:S03]  /*0880*/  @P2 STG.E desc[UR6][R14.64], R9 ;  /* 0x000000090e002986 */ /* 0x0005e6000c101906 */
[--C-:B------:R-:W-:Y:S01]  /*0890*/  IMAD.WIDE R18, R19, 0x4, R2.reuse ;  /* 0x0000000413127825 */ /* 0x100fe200078e0202 */
[----:B0-----:R2:W-:Y:S03]  /*08a0*/  @P3 STG.E desc[UR6][R16.64], R26 ;  /* 0x0000001a10003986 */ /* 0x0015e6000c101906 */
[----:B---3--:R-:W-:Y:S01]  /*08b0*/  IMAD.WIDE R6, R27, 0x4, R2 ;  /* 0x000000041b067825 */ /* 0x008fe200078e0202 */
[----:B-1----:R2:W-:Y:S04]  /*08c0*/  @P4 STG.E desc[UR6][R18.64], R25 ;  /* 0x0000001912004986 */ /* 0x0025e8000c101906 */
[----:B----4-:R2:W-:Y:S01]  /*08d0*/  @P5 STG.E desc[UR6][R6.64], R24 ;  /* 0x0000001806005986 */ /* 0x0105e2000c101906 */
[----:B------:R-:W-:Y:S05]  /*08e0*/  @!P0 EXIT ;  /* 0x000000000000894d */ /* 0x000fea0003800000 */
[----:B--2---:R-:W0:Y:S01]  /*08f0*/  LDS R7, [R8+0x600] ;  /* 0x0006000008077984 */ /* 0x004e220000000800 */
[----:B------:R-:W-:-:S05]  /*0900*/  IMAD.HI R4, R12, 0x30c30c31, RZ ;  /* 0x30c30c310c047827 */ /* 0x000fca00078e02ff */
[----:B------:R-:W-:-:S04]  /*0910*/  SHF.R.U32.HI R5, RZ, 0x1f, R4 ;  /* 0x0000001fff057819 */ /* 0x000fc80000011604 */
[----:B------:R-:W-:-:S05]  /*0920*/  LEA.HI.SX32 R5, R4, R5, 0x1e ;  /* 0x0000000504057211 */ /* 0x000fca00078ff2ff */
[----:B------:R-:W-:-:S04]  /*0930*/  IMAD R12, R5, -0x15, R12 ;  /* 0xffffffeb050c7824 */ /* 0x000fc800078e020c */
[----:B------:R-:W-:-:S04]  /*0940*/  IMAD R5, R5, 0x54, R12 ;  /* 0x0000005405057824 */ /* 0x000fc800078e020c */
[----:B------:R-:W-:-:S04]  /*0950*/  IMAD R5, R0, 0x15, R5 ;  /* 0x0000001500057824 */ /* 0x000fc800078e0205 */
[----:B------:R-:W-:-:S05]  /*0960*/  IMAD.WIDE R2, R5, 0x4, R2 ;  /* 0x0000000405027825 */ /* 0x000fca00078e0202 */
[----:B0-----:R-:W-:Y:S01]  /*0970*/  STG.E desc[UR6][R2.64], R7 ;  /* 0x0000000702007986 */ /* 0x001fe2000c101906 */
[----:B------:R-:W-:Y:S05]  /*0980*/  EXIT ;  /* 0x000000000000794d */ /* 0x000fea0003800000 */
.L_x_0:
[----:B------:R-:W-:-:S00]  /*0990*/  BRA `(.L_x_0) ;  /* 0xfffffffc00fc7947 */ /* 0x000fc0000383ffff */
[----:B------:R-:W-:-:S00]  /*09a0*/  NOP ;  /* 0x0000000000007918 */ /* 0x000fc00000000000 */
        /* <DEDUP_REMOVED lines=13> */
.L_x_1:


//--------------------- .nv.shared.triton_poi_fused_12 --------------------------
	.section	.nv.shared.triton_poi_fused_12,"aw",@nobits
	.sectionflags	@""
	.align	16
	.zero		1024


//--------------------- .nv.constant0.triton_poi_fused_12 --------------------------
	.section	.nv.constant0.triton_poi_fused_12,"a",@progbits
	.sectionflags	@""
	.align	4
.nv.constant0.triton_poi_fused_12:
	.zero		552
